//
// Generated by NVIDIA NVVM Compiler
//
// Compiler Build ID: CL-36424714
// Cuda compilation tools, release 13.0, V13.0.88
// Based on NVVM 20.0.0
//

.version 9.0
.target sm_100
.address_size 64

	// .globl	_Z4yoloPi

.visible .entry _Z4yoloPi(
	.param .u64 .ptr .align 1 _Z4yoloPi_param_0
)
{
	.reg .b32 	%r<2>;
	.reg .b64 	%rd<3>;

	ld.param.u64 	%rd1, [_Z4yoloPi_param_0];
	cvta.to.global.u64 	%rd2, %rd1;
	mov.b32 	%r1, 7;
	st.global.u32 	[%rd2], %r1;
	ret;

}


// ===== COMPILED SASS (sm_100) =====

	.target	sm_100

	.elftype	@"ET_EXEC"


//--------------------- .note.nv.tkinfo           --------------------------
	.section	.note.nv.tkinfo,"",@"SHT_NOTE"
	.sectionflags	@"SHF_NOTE_NV_TKINFO"
	.tkinfo
        /*0018*/ 	.word	0x00000002
        /*0030*/ 	.string	""
        /*0030*/ 	.string	"ptxas"
        /*0030*/ 	.string	"Cuda compilation tools, release 13.0, V13.0.88"
        /*0030*/ 	.string	"Build cuda_13.0.r13.0/compiler.36424714_0"
        /*0030*/ 	.string	"-arch sm_100 -m 64 "



//--------------------- .note.nv.cuinfo           --------------------------
	.section	.note.nv.cuinfo,"",@"SHT_NOTE"
	.sectionflags	@"SHF_NOTE_NV_CUINFO"
        /*0018*/ 	.short	0x0002
        /*001a*/ 	.short	0x0064
        /*001c*/ 	.short	0x0082
	.zero		2


//--------------------- .nv.info                  --------------------------
	.section	.nv.info,"",@"SHT_CUDA_INFO"
	.align	4


	//----- nvinfo : EIATTR_REGCOUNT
	.align		4
        /*0000*/ 	.byte	0x04, 0x2f
        /*0002*/ 	.short	(.L_1 - .L_0)
	.align		4
.L_0:
        /*0004*/ 	.word	index@(_Z4yoloPi)
        /*0008*/ 	.word	0x00000008


	//----- nvinfo : EIATTR_FRAME_SIZE
	.align		4
.L_1:
        /*000c*/ 	.byte	0x04, 0x11
        /*000e*/ 	.short	(.L_3 - .L_2)
	.align		4
.L_2:
        /*0010*/ 	.word	index@(_Z4yoloPi)
        /*0014*/ 	.word	0x00000000


	//----- nvinfo : EIATTR_MIN_STACK_SIZE
	.align		4
.L_3:
        /*0018*/ 	.byte	0x04, 0x12
        /*001a*/ 	.short	(.L_5 - .L_4)
	.align		4
.L_4:
        /*001c*/ 	.word	index@(_Z4yoloPi)
        /*0020*/ 	.word	0x00000000
.L_5:


//--------------------- .nv.compat                --------------------------
	.section	.nv.compat,"",@"SHT_CUDA_COMPAT_INFO"
	.align	4
        /*0000*/ 	.byte	0x02, 0x09, 0x00, 0x00, 0x02, 0x02, 0x01, 0x00, 0x02, 0x05, 0x05, 0x00, 0x03, 0x07, 0x01, 0x01
        /*0010*/ 	.byte	0x02, 0x03, 0x00, 0x00, 0x02, 0x06, 0x01, 0x00, 0x04, 0x0b, 0x08, 0x00, 0x09, 0x00, 0x00, 0x00
        /*0020*/ 	.byte	0x00, 0x00, 0x00, 0x00


//--------------------- .nv.info._Z4yoloPi        --------------------------
	.section	.nv.info._Z4yoloPi,"",@"SHT_CUDA_INFO"
	.sectionflags	@""
	.align	4


	//----- nvinfo : EIATTR_CUDA_API_VERSION
	.align		4
        /*0000*/ 	.byte	0x04, 0x37
        /*0002*/ 	.short	(.L_7 - .L_6)
.L_6:
        /*0004*/ 	.word	0x00000082


	//----- nvinfo : EIATTR_KPARAM_INFO
	.align		4
.L_7:
        /*0008*/ 	.byte	0x04, 0x17
        /*000a*/ 	.short	(.L_9 - .L_8)
.L_8:
        /*000c*/ 	.word	0x00000000
        /*0010*/ 	.short	0x0000
        /*0012*/ 	.short	0x0000
        /*0014*/ 	.byte	0x00, 0xf5, 0x21, 0x00


	//----- nvinfo : EIATTR_SPARSE_MMA_MASK
	.align		4
.L_9:
        /*0018*/ 	.byte	0x03, 0x50
        /*001a*/ 	.short	0x0000


	//----- nvinfo : EIATTR_MAXREG_COUNT
	.align		4
        /*001c*/ 	.byte	0x03, 0x1b
        /*001e*/ 	.short	0x00ff


	//----- nvinfo : EIATTR_MERCURY_ISA_VERSION
	.align		4
        /*0020*/ 	.byte	0x03, 0x5f
        /*0022*/ 	.short	0x0101


	//----- nvinfo : EIATTR_VRC_CTA_INIT_COUNT
	.align		4
        /*0024*/ 	.byte	0x02, 0x4a
	.zero		1
	.zero		1


	//----- nvinfo : EIATTR_EXIT_INSTR_OFFSETS
	.align		4
        /*0028*/ 	.byte	0x04, 0x1c
        /*002a*/ 	.short	(.L_11 - .L_10)


	//   ....[0]....
.L_10:
        /*002c*/ 	.word	0x00000050


	//----- nvinfo : EIATTR_CBANK_PARAM_SIZE
	.align		4
.L_11:
        /*0030*/ 	.byte	0x03, 0x19
        /*0032*/ 	.short	0x0008


	//----- nvinfo : EIATTR_PARAM_CBANK
	.align		4
        /*0034*/ 	.byte	0x04, 0x0a
        /*0036*/ 	.short	(.L_13 - .L_12)
	.align		4
.L_12:
        /*0038*/ 	.word	index@(.nv.constant0._Z4yoloPi)
        /*003c*/ 	.short	0x0380
        /*003e*/ 	.short	0x0008


	//----- nvinfo : EIATTR_SW_WAR
	.align		4
.L_13:
        /*0040*/ 	.byte	0x04, 0x36
        /*0042*/ 	.short	(.L_15 - .L_14)
.L_14:
        /*0044*/ 	.word	0x00000008
.L_15:


//--------------------- .nv.callgraph             --------------------------
	.section	.nv.callgraph,"",@"SHT_CUDA_CALLGRAPH"
	.align	4
	.sectionentsize	8
	.align		4
        /*0000*/ 	.word	0x00000000
	.align		4
        /*0004*/ 	.word	0xffffffff
	.align		4
        /*0008*/ 	.word	0x00000000
	.align		4
        /*000c*/ 	.word	0xfffffffe
	.align		4
        /*0010*/ 	.word	0x00000000
	.align		4
        /*0014*/ 	.word	0xfffffffd
	.align		4
        /*0018*/ 	.word	0x00000000
	.align		4
        /*001c*/ 	.word	0xfffffffc


//--------------------- .text._Z4yoloPi           --------------------------
	.section	.text._Z4yoloPi,"ax",@progbits
	.align	128
        .global         _Z4yoloPi
        .type           _Z4yoloPi,@function
        .size           _Z4yoloPi,(.L_x_1 - _Z4yoloPi)
        .other          _Z4yoloPi,@"STO_CUDA_ENTRY STV_DEFAULT"
_Z4yoloPi:
.text._Z4yoloPi:
[----:B------:R-:W-:Y:S08]  /*0000*/  LDC R1, c[0x0][0x37c] ;  /* 0x0000df00ff017b82 */ /* 0x000ff00000000800 */
[----:B------:R-:W0:Y:S01]  /*0010*/  LDC.64 R2, c[0x0][0x380] ;  /* 0x0000e000ff027b82 */ /* 0x000e220000000a00 */
[----:B------:R-:W0:Y:S01]  /*0020*/  LDCU.64 UR4, c[0x0][0x358] ;  /* 0x00006b00ff0477ac */ /* 0x000e220008000a00 */
[----:B------:R-:W-:-:S05]  /*0030*/  HFMA2 R5, -RZ, RZ, 0, 4.17232513427734375e-07 ;  /* 0x00000007ff057431 */ /* 0x000fca00000001ff */
[----:B0-----:R-:W-:Y:S01]  /*0040*/  STG.E desc[UR4][R2.64], R5 ;  /* 0x0000000502007986 */ /* 0x001fe2000c101904 */
[----:B------:R-:W-:Y:S05]  /*0050*/  EXIT ;  /* 0x000000000000794d */ /* 0x000fea0003800000 */
.L_x_0:
[----:B------:R-:W-:-:S00]  /*0060*/  BRA `(.L_x_0) ;  /* 0xfffffffc00fc7947 */ /* 0x000fc0000383ffff */
[----:B------:R-:W-:-:S00]  /*0070*/  NOP ;  /* 0x0000000000007918 */ /* 0x000fc00000000000 */
        /* <DEDUP_REMOVED lines=8> */
.L_x_1:


//--------------------- .nv.shared.reserved.0     --------------------------
	.section	.nv.shared.reserved.0,"aw",@nobits
	.weak		__nv_reservedSMEM_offset_0_alias
	.size		__nv_reservedSMEM_offset_0_alias, 0, 64
	.other		__nv_reservedSMEM_offset_0_alias,@"STO_CUDA_RESERVED_SHARED STV_DEFAULT"
__nv_reservedSMEM_offset_0_alias:
	.zero		0
	.zero		64


//--------------------- .nv.constant0._Z4yoloPi   --------------------------
	.section	.nv.constant0._Z4yoloPi,"a",@progbits
	.sectionflags	@""
	.align	4
.nv.constant0._Z4yoloPi:
	.zero		904


//--------------------- SYMBOLS --------------------------

	.type		.nv.reservedSmem.offset0,@object
	.size		.nv.reservedSmem.offset0,0x4
